//
// Generated by NVIDIA NVVM Compiler
//
// Compiler Build ID: CL-36424714
// Cuda compilation tools, release 13.0, V13.0.88
// Based on NVVM 20.0.0
//

.version 9.0
.target sm_100
.address_size 64

	// .globl	_Z9factorialPiS_
.extern .func  (.param .b32 func_retval0) vprintf
(
	.param .b64 vprintf_param_0,
	.param .b64 vprintf_param_1
)
;
.global .align 1 .b8 $str[9] = {37, 100, 33, 61, 37, 100, 32, 10};

.visible .entry _Z9factorialPiS_(
	.param .u64 .ptr .align 1 _Z9factorialPiS__param_0,
	.param .u64 .ptr .align 1 _Z9factorialPiS__param_1
)
{
	.local .align 8 .b8 	__local_depot0[8];
	.reg .b64 	%SP;
	.reg .b64 	%SPL;
	.reg .pred 	%p<3>;
	.reg .b32 	%r<20>;
	.reg .b64 	%rd<12>;

	mov.u64 	%SPL, __local_depot0;
	cvta.local.u64 	%SP, %SPL;
	ld.param.u64 	%rd3, [_Z9factorialPiS__param_0];
	ld.param.u64 	%rd4, [_Z9factorialPiS__param_1];
	cvta.to.global.u64 	%rd5, %rd4;
	cvta.to.global.u64 	%rd6, %rd3;
	mov.u32 	%r10, %tid.x;
	mul.wide.u32 	%rd7, %r10, 4;
	add.s64 	%rd1, %rd6, %rd7;
	mov.b32 	%r18, 1;
	st.global.u32 	[%rd1], %r18;
	add.s64 	%rd2, %rd5, %rd7;
	ld.global.u32 	%r11, [%rd2];
	setp.eq.s32 	%p1, %r11, 0;
	mov.b32 	%r19, 0;
	@%p1 bra 	$L__BB0_3;
	mov.b32 	%r17, 0;
	mov.b32 	%r18, 1;
$L__BB0_2:
	add.s32 	%r3, %r17, 1;
	mad.lo.s32 	%r18, %r18, %r17, %r18;
	st.global.u32 	[%rd1], %r18;
	ld.global.u32 	%r19, [%rd2];
	setp.lt.u32 	%p2, %r3, %r19;
	mov.u32 	%r17, %r3;
	@%p2 bra 	$L__BB0_2;
$L__BB0_3:
	add.u64 	%rd8, %SP, 0;
	add.u64 	%rd9, %SPL, 0;
	st.local.v2.u32 	[%rd9], {%r19, %r18};
	mov.u64 	%rd10, $str;
	cvta.global.u64 	%rd11, %rd10;
	{ // callseq 0, 0
	.param .b64 param0;
	st.param.b64 	[param0], %rd11;
	.param .b64 param1;
	st.param.b64 	[param1], %rd8;
	.param .b32 retval0;
	call.uni (retval0), 
	vprintf, 
	(
	param0, 
	param1
	);
	ld.param.b32 	%r14, [retval0];
	} // callseq 0
	ret;

}


// ===== COMPILED SASS (sm_100) =====

	.target	sm_100

	.elftype	@"ET_EXEC"


//--------------------- .note.nv.tkinfo           --------------------------
	.section	.note.nv.tkinfo,"",@"SHT_NOTE"
	.sectionflags	@"SHF_NOTE_NV_TKINFO"
	.tkinfo
        /*0018*/ 	.word	0x00000002
        /*0030*/ 	.string	""
        /*0030*/ 	.string	"ptxas"
        /*0030*/ 	.string	"Cuda compilation tools, release 13.0, V13.0.88"
        /*0030*/ 	.string	"Build cuda_13.0.r13.0/compiler.36424714_0"
        /*0030*/ 	.string	"-arch sm_100 -m 64 "



//--------------------- .note.nv.cuinfo           --------------------------
	.section	.note.nv.cuinfo,"",@"SHT_NOTE"
	.sectionflags	@"SHF_NOTE_NV_CUINFO"
        /*0018*/ 	.short	0x0002
        /*001a*/ 	.short	0x0064
        /*001c*/ 	.short	0x0082
	.zero		2


//--------------------- .nv.info                  --------------------------
	.section	.nv.info,"",@"SHT_CUDA_INFO"
	.align	4


	//----- nvinfo : EIATTR_REGCOUNT
	.align		4
        /*0000*/ 	.byte	0x04, 0x2f
        /*0002*/ 	.short	(.L_2 - .L_1)
	.align		4
.L_1:
        /*0004*/ 	.word	index@(_Z9factorialPiS_)
        /*0008*/ 	.word	0x00000018


	//----- nvinfo : EIATTR_FRAME_SIZE
	.align		4
.L_2:
        /*000c*/ 	.byte	0x04, 0x11
        /*000e*/ 	.short	(.L_4 - .L_3)
	.align		4
.L_3:
        /*0010*/ 	.word	index@(_Z9factorialPiS_)
        /*0014*/ 	.word	0x00000008


	//----- nvinfo : EIATTR_MIN_STACK_SIZE
	.align		4
.L_4:
        /*0018*/ 	.byte	0x04, 0x12
        /*001a*/ 	.short	(.L_6 - .L_5)
	.align		4
.L_5:
        /*001c*/ 	.word	index@(_Z9factorialPiS_)
        /*0020*/ 	.word	0x00000008
.L_6:


//--------------------- .nv.compat                --------------------------
	.section	.nv.compat,"",@"SHT_CUDA_COMPAT_INFO"
	.align	4
        /*0000*/ 	.byte	0x02, 0x09, 0x00, 0x00, 0x02, 0x02, 0x01, 0x00, 0x02, 0x05, 0x05, 0x00, 0x03, 0x07, 0x01, 0x01
        /*0010*/ 	.byte	0x02, 0x03, 0x00, 0x00, 0x02, 0x06, 0x01, 0x00, 0x04, 0x0b, 0x08, 0x00, 0x09, 0x00, 0x00, 0x00
        /*0020*/ 	.byte	0x00, 0x00, 0x00, 0x00


//--------------------- .nv.info._Z9factorialPiS_ --------------------------
	.section	.nv.info._Z9factorialPiS_,"",@"SHT_CUDA_INFO"
	.sectionflags	@""
	.align	4


	//----- nvinfo : EIATTR_CUDA_API_VERSION
	.align		4
        /*0000*/ 	.byte	0x04, 0x37
        /*0002*/ 	.short	(.L_8 - .L_7)
.L_7:
        /*0004*/ 	.word	0x00000082


	//----- nvinfo : EIATTR_KPARAM_INFO
	.align		4
.L_8:
        /*0008*/ 	.byte	0x04, 0x17
        /*000a*/ 	.short	(.L_10 - .L_9)
.L_9:
        /*000c*/ 	.word	0x00000000
        /*0010*/ 	.short	0x0001
        /*0012*/ 	.short	0x0008
        /*0014*/ 	.byte	0x00, 0xf5, 0x21, 0x00


	//----- nvinfo : EIATTR_KPARAM_INFO
	.align		4
.L_10:
        /*0018*/ 	.byte	0x04, 0x17
        /*001a*/ 	.short	(.L_12 - .L_11)
.L_11:
        /*001c*/ 	.word	0x00000000
        /*0020*/ 	.short	0x0000
        /*0022*/ 	.short	0x0000
        /*0024*/ 	.byte	0x00, 0xf5, 0x21, 0x00


	//----- nvinfo : EIATTR_SPARSE_MMA_MASK
	.align		4
.L_12:
        /*0028*/ 	.byte	0x03, 0x50
        /*002a*/ 	.short	0x0000


	//----- nvinfo : EIATTR_MAXREG_COUNT
	.align		4
        /*002c*/ 	.byte	0x03, 0x1b
        /*002e*/ 	.short	0x00ff


	//----- nvinfo : EIATTR_EXTERNS
	.align		4
        /*0030*/ 	.byte	0x04, 0x0f
        /*0032*/ 	.short	(.L_14 - .L_13)


	//   ....[0]....
	.align		4
.L_13:
        /*0034*/ 	.word	index@(vprintf)


	//----- nvinfo : EIATTR_MERCURY_ISA_VERSION
	.align		4
.L_14:
        /*0038*/ 	.byte	0x03, 0x5f
        /*003a*/ 	.short	0x0101


	//----- nvinfo : EIATTR_VRC_CTA_INIT_COUNT
	.align		4
        /*003c*/ 	.byte	0x02, 0x4a
	.zero		1
	.zero		1


	//----- nvinfo : EIATTR_SYSCALL_OFFSETS
	.align		4
        /*0040*/ 	.byte	0x04, 0x46
        /*0042*/ 	.short	(.L_16 - .L_15)


	//   ....[0]....
.L_15:
        /*0044*/ 	.word	0x00000260


	//----- nvinfo : EIATTR_EXIT_INSTR_OFFSETS
	.align		4
.L_16:
        /*0048*/ 	.byte	0x04, 0x1c
        /*004a*/ 	.short	(.L_18 - .L_17)


	//   ....[0]....
.L_17:
        /*004c*/ 	.word	0x00000270


	//----- nvinfo : EIATTR_CRS_STACK_SIZE
	.align		4
.L_18:
        /*0050*/ 	.byte	0x04, 0x1e
        /*0052*/ 	.short	(.L_20 - .L_19)
.L_19:
        /*0054*/ 	.word	0x00000000


	//----- nvinfo : EIATTR_CBANK_PARAM_SIZE
	.align		4
.L_20:
        /*0058*/ 	.byte	0x03, 0x19
        /*005a*/ 	.short	0x0010


	//----- nvinfo : EIATTR_PARAM_CBANK
	.align		4
        /*005c*/ 	.byte	0x04, 0x0a
        /*005e*/ 	.short	(.L_22 - .L_21)
	.align		4
.L_21:
        /*0060*/ 	.word	index@(.nv.constant0._Z9factorialPiS_)
        /*0064*/ 	.short	0x0380
        /*0066*/ 	.short	0x0010


	//----- nvinfo : EIATTR_SW_WAR
	.align		4
.L_22:
        /*0068*/ 	.byte	0x04, 0x36
        /*006a*/ 	.short	(.L_24 - .L_23)
.L_23:
        /*006c*/ 	.word	0x00000008
.L_24:


//--------------------- .nv.callgraph             --------------------------
	.section	.nv.callgraph,"",@"SHT_CUDA_CALLGRAPH"
	.align	4
	.sectionentsize	8
	.align		4
        /*0000*/ 	.word	0x00000000
	.align		4
        /*0004*/ 	.word	0xffffffff
	.align		4
        /*0008*/ 	.word	index@(_Z9factorialPiS_)
	.align		4
        /*000c*/ 	.word	index@(vprintf)
	.align		4
        /*0010*/ 	.word	0x00000000
	.align		4
        /*0014*/ 	.word	0xfffffffe
	.align		4
        /*0018*/ 	.word	0x00000000
	.align		4
        /*001c*/ 	.word	0xfffffffd
	.align		4
        /*0020*/ 	.word	0x00000000
	.align		4
        /*0024*/ 	.word	0xfffffffc


//--------------------- .nv.constant4             --------------------------
	.section	.nv.constant4,"a",@progbits
	.align	8
	.align		8
.nv.constant4:
        /*0000*/ 	.dword	vprintf
	.align		8
        /*0008*/ 	.dword	$str


//--------------------- .text._Z9factorialPiS_    --------------------------
	.section	.text._Z9factorialPiS_,"ax",@progbits
	.align	128
        .global         _Z9factorialPiS_
        .type           _Z9factorialPiS_,@function
        .size           _Z9factorialPiS_,(.L_x_5 - _Z9factorialPiS_)
        .other          _Z9factorialPiS_,@"STO_CUDA_ENTRY STV_DEFAULT"
_Z9factorialPiS_:
.text._Z9factorialPiS_:
[----:B------:R-:W0:Y:S01]  /*0000*/  LDC R1, c[0x0][0x37c] ;  /* 0x0000df00ff017b82 */ /* 0x000e220000000800 */
[----:B------:R-:W1:Y:S07]  /*0010*/  S2R R3, SR_TID.X ;  /* 0x0000000000037919 */ /* 0x000e6e0000002100 */
[----:B------:R-:W1:Y:S01]  /*0020*/  LDC.64 R4, c[0x0][0x380] ;  /* 0x0000e000ff047b82 */ /* 0x000e620000000a00 */
[----:B------:R-:W2:Y:S01]  /*0030*/  LDCU.64 UR4, c[0x0][0x358] ;  /* 0x00006b00ff0477ac */ /* 0x000ea20008000a00 */
[----:B------:R-:W-:-:S02]  /*0040*/  IMAD.MOV.U32 R11, RZ, RZ, 0x1 ;  /* 0x00000001ff0b7424 */ /* 0x000fc400078e00ff */
[----:B0-----:R-:W-:-:S04]  /*0050*/  VIADD R1, R1, 0xfffffff8 ;  /* 0xfffffff801017836 */ /* 0x001fc80000000000 */
[----:B------:R-:W0:Y:S01]  /*0060*/  LDC.64 R8, c[0x0][0x388] ;  /* 0x0000e200ff087b82 */ /* 0x000e220000000a00 */
[----:B-1----:R-:W-:-:S04]  /*0070*/  IMAD.WIDE.U32 R4, R3, 0x4, R4 ;  /* 0x0000000403047825 */ /* 0x002fc800078e0004 */
[----:B0-----:R-:W-:Y:S01]  /*0080*/  IMAD.WIDE.U32 R8, R3, 0x4, R8 ;  /* 0x0000000403087825 */ /* 0x001fe200078e0008 */
[----:B--2---:R0:W-:Y:S04]  /*0090*/  STG.E desc[UR4][R4.64], R11 ;  /* 0x0000000b04007986 */ /* 0x0041e8000c101904 */
[----:B------:R-:W2:Y:S01]  /*00a0*/  LDG.E R0, desc[UR4][R8.64] ;  /* 0x0000000408007981 */ /* 0x000ea2000c1e1900 */
[----:B------:R-:W1:Y:S01]  /*00b0*/  LDCU UR6, c[0x0][0x2f8] ;  /* 0x00005f00ff0677ac */ /* 0x000e620008000800 */
[----:B------:R-:W-:Y:S01]  /*00c0*/  BSSY.RECONVERGENT B0, `(.L_x_0) ;  /* 0x0000012000007945 */ /* 0x000fe20003800200 */
[----:B------:R-:W-:Y:S02]  /*00d0*/  HFMA2 R3, -RZ, RZ, 0, 5.9604644775390625e-08 ;  /* 0x00000001ff037431 */ /* 0x000fe400000001ff */
[----:B------:R-:W-:Y:S01]  /*00e0*/  IMAD.MOV.U32 R2, RZ, RZ, RZ ;  /* 0x000000ffff027224 */ /* 0x000fe200078e00ff */
[----:B------:R-:W3:Y:S01]  /*00f0*/  LDCU UR7, c[0x0][0x2fc] ;  /* 0x00005f80ff0777ac */ /* 0x000ee20008000800 */
[----:B-1----:R-:W-:-:S04]  /*0100*/  IADD3 R6, P1, PT, R1, UR6, RZ ;  /* 0x0000000601067c10 */ /* 0x002fc8000ff3e0ff */
[----:B---3--:R-:W-:Y:S02]  /*0110*/  IADD3.X R7, PT, PT, RZ, UR7, RZ, P1, !PT ;  /* 0x00000007ff077c10 */ /* 0x008fe40008ffe4ff */
[----:B--2---:R-:W-:-:S13]  /*0120*/  ISETP.NE.AND P0, PT, R0, RZ, PT ;  /* 0x000000ff0000720c */ /* 0x004fda0003f05270 */
[----:B0-----:R-:W-:Y:S05]  /*0130*/  @!P0 BRA `(.L_x_1) ;  /* 0x0000000000288947 */ /* 0x001fea0003800000 */
[----:B------:R-:W-:Y:S01]  /*0140*/  BSSY.RECONVERGENT B1, `(.L_x_1) ;  /* 0x0000009000017945 */ /* 0x000fe20003800200 */
[----:B------:R-:W-:Y:S01]  /*0150*/  IMAD.MOV.U32 R0, RZ, RZ, RZ ;  /* 0x000000ffff007224 */ /* 0x000fe200078e00ff */
[----:B------:R-:W-:-:S07]  /*0160*/  MOV R3, 0x1 ;  /* 0x0000000100037802 */ /* 0x000fce0000000f00 */
.L_x_2:
[----:B------:R-:W-:-:S05]  /*0170*/  IMAD R3, R0, R3, R3 ;  /* 0x0000000300037224 */ /* 0x000fca00078e0203 */
[----:B------:R0:W-:Y:S04]  /*0180*/  STG.E desc[UR4][R4.64], R3 ;  /* 0x0000000304007986 */ /* 0x0001e8000c101904 */
[----:B------:R-:W2:Y:S01]  /*0190*/  LDG.E R2, desc[UR4][R8.64] ;  /* 0x0000000408027981 */ /* 0x000ea2000c1e1900 */
[----:B------:R-:W-:-:S05]  /*01a0*/  VIADD R0, R0, 0x1 ;  /* 0x0000000100007836 */ /* 0x000fca0000000000 */
[----:B--2---:R-:W-:-:S13]  /*01b0*/  ISETP.GE.U32.AND P0, PT, R0, R2, PT ;  /* 0x000000020000720c */ /* 0x004fda0003f06070 */
[----:B0-----:R-:W-:Y:S05]  /*01c0*/  @!P0 BRA `(.L_x_2) ;  /* 0xfffffffc00e88947 */ /* 0x001fea000383ffff */
[----:B------:R-:W-:Y:S05]  /*01d0*/  BSYNC.RECONVERGENT B1 ;  /* 0x0000000000017941 */ /* 0x000fea0003800200 */
.L_x_1:
[----:B------:R-:W-:Y:S05]  /*01e0*/  BSYNC.RECONVERGENT B0 ;  /* 0x0000000000007941 */ /* 0x000fea0003800200 */
.L_x_0:
[----:B------:R-:W-:Y:S01]  /*01f0*/  MOV R0, 0x0 ;  /* 0x0000000000007802 */ /* 0x000fe20000000f00 */
[----:B------:R0:W-:Y:S01]  /*0200*/  STL.64 [R1], R2 ;  /* 0x0000000201007387 */ /* 0x0001e20000100a00 */
[----:B------:R-:W1:Y:S02]  /*0210*/  LDCU.64 UR4, c[0x4][0x8] ;  /* 0x01000100ff0477ac */ /* 0x000e640008000a00 */
[----:B------:R0:W2:Y:S01]  /*0220*/  LDC.64 R8, c[0x4][R0] ;  /* 0x0100000000087b82 */ /* 0x0000a20000000a00 */
[----:B-1----:R-:W-:Y:S01]  /*0230*/  MOV R4, UR4 ;  /* 0x0000000400047c02 */ /* 0x002fe20008000f00 */
[----:B0-----:R-:W-:-:S07]  /*0240*/  IMAD.U32 R5, RZ, RZ, UR5 ;  /* 0x00000005ff057e24 */ /* 0x001fce000f8e00ff */
[----:B------:R-:W-:-:S07]  /*0250*/  LEPC R20, `(.L_x_3) ;  /* 0x000000001014794e */ /* 0x000fce0000000000 */
[----:B--2---:R-:W-:Y:S05]  /*0260*/  CALL.ABS.NOINC R8 ;  /* 0x0000000008007343 */ /* 0x004fea0003c00000 */
.L_x_3:
[----:B------:R-:W-:Y:S05]  /*0270*/  EXIT ;  /* 0x000000000000794d */ /* 0x000fea0003800000 */
.L_x_4:
[----:B------:R-:W-:-:S00]  /*0280*/  BRA `(.L_x_4) ;  /* 0xfffffffc00fc7947 */ /* 0x000fc0000383ffff */
[----:B------:R-:W-:-:S00]  /*0290*/  NOP ;  /* 0x0000000000007918 */ /* 0x000fc00000000000 */
        /* <DEDUP_REMOVED lines=14> */
.L_x_5:


//--------------------- .nv.global.init           --------------------------
	.section	.nv.global.init,"aw",@progbits
.nv.global.init:
	.type		$str,@object
	.size		$str,(.L_0 - $str)
$str:
        /*0000*/ 	.byte	0x25, 0x64, 0x21, 0x3d, 0x25, 0x64, 0x20, 0x0a, 0x00
.L_0:


//--------------------- .nv.shared.reserved.0     --------------------------
	.section	.nv.shared.reserved.0,"aw",@nobits
	.weak		__nv_reservedSMEM_offset_0_alias
	.size		__nv_reservedSMEM_offset_0_alias, 0, 64
	.other		__nv_reservedSMEM_offset_0_alias,@"STO_CUDA_RESERVED_SHARED STV_DEFAULT"
__nv_reservedSMEM_offset_0_alias:
	.zero		0
	.zero		64


//--------------------- .nv.constant0._Z9factorialPiS_ --------------------------
	.section	.nv.constant0._Z9factorialPiS_,"a",@progbits
	.sectionflags	@""
	.align	4
.nv.constant0._Z9factorialPiS_:
	.zero		912


//--------------------- SYMBOLS --------------------------

	.type		.nv.reservedSmem.offset0,@object
	.size		.nv.reservedSmem.offset0,0x4
	.type		vprintf,@function
